//
// Generated by NVIDIA NVVM Compiler
//
// Compiler Build ID: CL-36424714
// Cuda compilation tools, release 13.0, V13.0.88
// Based on NVVM 20.0.0
//

.version 9.0
.target sm_100
.address_size 64

	// .globl	_Z5hellov
.extern .func  (.param .b32 func_retval0) vprintf
(
	.param .b64 vprintf_param_0,
	.param .b64 vprintf_param_1
)
;
.global .align 1 .b8 $str[18] = {71, 80, 85, 58, 32, 72, 101, 108, 108, 111, 32, 87, 111, 114, 108, 100, 10};

.visible .entry _Z5hellov()
{
	.reg .b32 	%r<3>;
	.reg .b64 	%rd<3>;

	mov.u64 	%rd1, $str;
	cvta.global.u64 	%rd2, %rd1;
	{ // callseq 0, 0
	.param .b64 param0;
	st.param.b64 	[param0], %rd2;
	.param .b64 param1;
	st.param.b64 	[param1], 0;
	.param .b32 retval0;
	call.uni (retval0), 
	vprintf, 
	(
	param0, 
	param1
	);
	ld.param.b32 	%r1, [retval0];
	} // callseq 0
	ret;

}


// ===== COMPILED SASS (sm_100) =====

	.target	sm_100

	.elftype	@"ET_EXEC"


//--------------------- .note.nv.tkinfo           --------------------------
	.section	.note.nv.tkinfo,"",@"SHT_NOTE"
	.sectionflags	@"SHF_NOTE_NV_TKINFO"
	.tkinfo
        /*0018*/ 	.word	0x00000002
        /*0030*/ 	.string	""
        /*0030*/ 	.string	"ptxas"
        /*0030*/ 	.string	"Cuda compilation tools, release 13.0, V13.0.88"
        /*0030*/ 	.string	"Build cuda_13.0.r13.0/compiler.36424714_0"
        /*0030*/ 	.string	"-arch sm_100 -m 64 "



//--------------------- .note.nv.cuinfo           --------------------------
	.section	.note.nv.cuinfo,"",@"SHT_NOTE"
	.sectionflags	@"SHF_NOTE_NV_CUINFO"
        /*0018*/ 	.short	0x0002
        /*001a*/ 	.short	0x0064
        /*001c*/ 	.short	0x0082
	.zero		2


//--------------------- .nv.info                  --------------------------
	.section	.nv.info,"",@"SHT_CUDA_INFO"
	.align	4


	//----- nvinfo : EIATTR_REGCOUNT
	.align		4
        /*0000*/ 	.byte	0x04, 0x2f
        /*0002*/ 	.short	(.L_2 - .L_1)
	.align		4
.L_1:
        /*0004*/ 	.word	index@(_Z5hellov)
        /*0008*/ 	.word	0x00000018


	//----- nvinfo : EIATTR_FRAME_SIZE
	.align		4
.L_2:
        /*000c*/ 	.byte	0x04, 0x11
        /*000e*/ 	.short	(.L_4 - .L_3)
	.align		4
.L_3:
        /*0010*/ 	.word	index@(_Z5hellov)
        /*0014*/ 	.word	0x00000000


	//----- nvinfo : EIATTR_MIN_STACK_SIZE
	.align		4
.L_4:
        /*0018*/ 	.byte	0x04, 0x12
        /*001a*/ 	.short	(.L_6 - .L_5)
	.align		4
.L_5:
        /*001c*/ 	.word	index@(_Z5hellov)
        /*0020*/ 	.word	0x00000000
.L_6:


//--------------------- .nv.compat                --------------------------
	.section	.nv.compat,"",@"SHT_CUDA_COMPAT_INFO"
	.align	4
        /*0000*/ 	.byte	0x02, 0x09, 0x00, 0x00, 0x02, 0x02, 0x01, 0x00, 0x02, 0x05, 0x05, 0x00, 0x03, 0x07, 0x01, 0x01
        /*0010*/ 	.byte	0x02, 0x03, 0x00, 0x00, 0x02, 0x06, 0x01, 0x00, 0x04, 0x0b, 0x08, 0x00, 0x09, 0x00, 0x00, 0x00
        /*0020*/ 	.byte	0x00, 0x00, 0x00, 0x00


//--------------------- .nv.info._Z5hellov        --------------------------
	.section	.nv.info._Z5hellov,"",@"SHT_CUDA_INFO"
	.sectionflags	@""
	.align	4


	//----- nvinfo : EIATTR_CUDA_API_VERSION
	.align		4
        /*0000*/ 	.byte	0x04, 0x37
        /*0002*/ 	.short	(.L_8 - .L_7)
.L_7:
        /*0004*/ 	.word	0x00000082


	//----- nvinfo : EIATTR_SPARSE_MMA_MASK
	.align		4
.L_8:
        /*0008*/ 	.byte	0x03, 0x50
        /*000a*/ 	.short	0x0000


	//----- nvinfo : EIATTR_MAXREG_COUNT
	.align		4
        /*000c*/ 	.byte	0x03, 0x1b
        /*000e*/ 	.short	0x00ff


	//----- nvinfo : EIATTR_EXTERNS
	.align		4
        /*0010*/ 	.byte	0x04, 0x0f
        /*0012*/ 	.short	(.L_10 - .L_9)


	//   ....[0]....
	.align		4
.L_9:
        /*0014*/ 	.word	index@(vprintf)


	//----- nvinfo : EIATTR_MERCURY_ISA_VERSION
	.align		4
.L_10:
        /*0018*/ 	.byte	0x03, 0x5f
        /*001a*/ 	.short	0x0101


	//----- nvinfo : EIATTR_VRC_CTA_INIT_COUNT
	.align		4
        /*001c*/ 	.byte	0x02, 0x4a
	.zero		1
	.zero		1


	//----- nvinfo : EIATTR_SYSCALL_OFFSETS
	.align		4
        /*0020*/ 	.byte	0x04, 0x46
        /*0022*/ 	.short	(.L_12 - .L_11)


	//   ....[0]....
.L_11:
        /*0024*/ 	.word	0x00000080


	//----- nvinfo : EIATTR_EXIT_INSTR_OFFSETS
	.align		4
.L_12:
        /*0028*/ 	.byte	0x04, 0x1c
        /*002a*/ 	.short	(.L_14 - .L_13)


	//   ....[0]....
.L_13:
        /*002c*/ 	.word	0x00000090


	//----- nvinfo : EIATTR_SW_WAR
	.align		4
.L_14:
        /*0030*/ 	.byte	0x04, 0x36
        /*0032*/ 	.short	(.L_16 - .L_15)
.L_15:
        /*0034*/ 	.word	0x00000008
.L_16:


//--------------------- .nv.callgraph             --------------------------
	.section	.nv.callgraph,"",@"SHT_CUDA_CALLGRAPH"
	.align	4
	.sectionentsize	8
	.align		4
        /*0000*/ 	.word	0x00000000
	.align		4
        /*0004*/ 	.word	0xffffffff
	.align		4
        /*0008*/ 	.word	index@(_Z5hellov)
	.align		4
        /*000c*/ 	.word	index@(vprintf)
	.align		4
        /*0010*/ 	.word	0x00000000
	.align		4
        /*0014*/ 	.word	0xfffffffe
	.align		4
        /*0018*/ 	.word	0x00000000
	.align		4
        /*001c*/ 	.word	0xfffffffd
	.align		4
        /*0020*/ 	.word	0x00000000
	.align		4
        /*0024*/ 	.word	0xfffffffc


//--------------------- .nv.constant4             --------------------------
	.section	.nv.constant4,"a",@progbits
	.align	8
	.align		8
.nv.constant4:
        /*0000*/ 	.dword	vprintf
	.align		8
        /*0008*/ 	.dword	$str


//--------------------- .text._Z5hellov           --------------------------
	.section	.text._Z5hellov,"ax",@progbits
	.align	128
        .global         _Z5hellov
        .type           _Z5hellov,@function
        .size           _Z5hellov,(.L_x_2 - _Z5hellov)
        .other          _Z5hellov,@"STO_CUDA_ENTRY STV_DEFAULT"
_Z5hellov:
.text._Z5hellov:
[----:B------:R-:W0:Y:S01]  /*0000*/  LDC R1, c[0x0][0x37c] ;  /* 0x0000df00ff017b82 */ /* 0x000e220000000800 */
[----:B------:R-:W-:Y:S01]  /*0010*/  MOV R0, 0x0 ;  /* 0x0000000000007802 */ /* 0x000fe20000000f00 */
[----:B------:R-:W1:Y:S01]  /*0020*/  LDCU.64 UR4, c[0x4][0x8] ;  /* 0x01000100ff0477ac */ /* 0x000e620008000a00 */
[----:B------:R-:W-:-:S05]  /*0030*/  CS2R R6, SRZ ;  /* 0x0000000000067805 */ /* 0x000fca000001ff00 */
[----:B------:R2:W3:Y:S01]  /*0040*/  LDC.64 R2, c[0x4][R0] ;  /* 0x0100000000027b82 */ /* 0x0004e20000000a00 */
[----:B-1----:R-:W-:Y:S02]  /*0050*/  IMAD.U32 R4, RZ, RZ, UR4 ;  /* 0x00000004ff047e24 */ /* 0x002fe4000f8e00ff */
[----:B--2---:R-:W-:-:S07]  /*0060*/  IMAD.U32 R5, RZ, RZ, UR5 ;  /* 0x00000005ff057e24 */ /* 0x004fce000f8e00ff */
[----:B------:R-:W-:-:S07]  /*0070*/  LEPC R20, `(.L_x_0) ;  /* 0x000000001014794e */ /* 0x000fce0000000000 */
[----:B0--3--:R-:W-:Y:S05]  /*0080*/  CALL.ABS.NOINC R2 ;  /* 0x0000000002007343 */ /* 0x009fea0003c00000 */
.L_x_0:
[----:B------:R-:W-:Y:S05]  /*0090*/  EXIT ;  /* 0x000000000000794d */ /* 0x000fea0003800000 */
.L_x_1:
[----:B------:R-:W-:-:S00]  /*00a0*/  BRA `(.L_x_1) ;  /* 0xfffffffc00fc7947 */ /* 0x000fc0000383ffff */
[----:B------:R-:W-:-:S00]  /*00b0*/  NOP ;  /* 0x0000000000007918 */ /* 0x000fc00000000000 */
        /* <DEDUP_REMOVED lines=12> */
.L_x_2:


//--------------------- .nv.global.init           --------------------------
	.section	.nv.global.init,"aw",@progbits
.nv.global.init:
	.type		$str,@object
	.size		$str,(.L_0 - $str)
$str:
        /*0000*/ 	.byte	0x47, 0x50, 0x55, 0x3a, 0x20, 0x48, 0x65, 0x6c, 0x6c, 0x6f, 0x20, 0x57, 0x6f, 0x72, 0x6c, 0x64
        /*0010*/ 	.byte	0x0a, 0x00
.L_0:


//--------------------- .nv.shared.reserved.0     --------------------------
	.section	.nv.shared.reserved.0,"aw",@nobits
	.weak		__nv_reservedSMEM_offset_0_alias
	.size		__nv_reservedSMEM_offset_0_alias, 0, 64
	.other		__nv_reservedSMEM_offset_0_alias,@"STO_CUDA_RESERVED_SHARED STV_DEFAULT"
__nv_reservedSMEM_offset_0_alias:
	.zero		0
	.zero		64


//--------------------- .nv.constant0._Z5hellov   --------------------------
	.section	.nv.constant0._Z5hellov,"a",@progbits
	.sectionflags	@""
	.align	4
.nv.constant0._Z5hellov:
	.zero		896


//--------------------- SYMBOLS --------------------------

	.type		.nv.reservedSmem.offset0,@object
	.size		.nv.reservedSmem.offset0,0x4
	.type		vprintf,@function
